//
// Generated by NVIDIA NVVM Compiler
//
// Compiler Build ID: CL-36424714
// Cuda compilation tools, release 13.0, V13.0.88
// Based on NVVM 20.0.0
//

.version 9.0
.target sm_100
.address_size 64

	// .globl	_Z14cuda_calculatePidddi

.visible .entry _Z14cuda_calculatePidddi(
	.param .u64 .ptr .align 1 _Z14cuda_calculatePidddi_param_0,
	.param .f64 _Z14cuda_calculatePidddi_param_1,
	.param .f64 _Z14cuda_calculatePidddi_param_2,
	.param .f64 _Z14cuda_calculatePidddi_param_3,
	.param .u32 _Z14cuda_calculatePidddi_param_4
)
{
	.reg .pred 	%p<6>;
	.reg .b32 	%r<18>;
	.reg .b32 	%f<13>;
	.reg .b64 	%rd<5>;
	.reg .b64 	%fd<14>;

	ld.param.u64 	%rd1, [_Z14cuda_calculatePidddi_param_0];
	ld.param.f64 	%fd2, [_Z14cuda_calculatePidddi_param_1];
	ld.param.f64 	%fd3, [_Z14cuda_calculatePidddi_param_2];
	ld.param.f64 	%fd4, [_Z14cuda_calculatePidddi_param_3];
	ld.param.u32 	%r6, [_Z14cuda_calculatePidddi_param_4];
	mov.u32 	%r7, %ctaid.x;
	mov.u32 	%r8, %ntid.x;
	mov.u32 	%r9, %tid.x;
	mad.lo.s32 	%r1, %r7, %r8, %r9;
	mov.u32 	%r10, %ctaid.y;
	mov.u32 	%r11, %ntid.y;
	mov.u32 	%r12, %tid.y;
	mad.lo.s32 	%r13, %r10, %r11, %r12;
	setp.gt.s32 	%p1, %r1, 2560;
	setp.gt.u32 	%p2, %r13, 2048;
	or.pred  	%p3, %p1, %p2;
	@%p3 bra 	$L__BB0_5;
	cvt.rn.f64.s32 	%fd5, %r1;
	fma.rn.f64 	%fd6, %fd4, %fd5, %fd2;
	cvt.rn.f32.f64 	%f1, %fd6;
	cvt.rn.f64.u32 	%fd7, %r13;
	mul.f64 	%fd8, %fd4, %fd7;
	sub.f64 	%fd9, %fd3, %fd8;
	cvt.rn.f32.f64 	%f12, %fd9;
	cvt.f64.f32 	%fd1, %f12;
	mov.b32 	%r16, 0;
	mov.f32 	%f11, %f1;
$L__BB0_2:
	mul.f32 	%f5, %f11, %f11;
	mul.f32 	%f6, %f12, %f12;
	add.f32 	%f9, %f5, %f6;
	setp.geu.f32 	%p4, %f9, 0f40800000;
	mov.u32 	%r17, %r16;
	@%p4 bra 	$L__BB0_4;
	sub.f32 	%f10, %f5, %f6;
	add.f32 	%f7, %f10, %f1;
	cvt.f64.f32 	%fd10, %f11;
	add.f64 	%fd11, %fd10, %fd10;
	cvt.f64.f32 	%fd12, %f12;
	fma.rn.f64 	%fd13, %fd11, %fd12, %fd1;
	cvt.rn.f32.f64 	%f12, %fd13;
	add.s32 	%r16, %r16, 1;
	setp.ne.s32 	%p5, %r16, %r6;
	mov.f32 	%f11, %f7;
	mov.u32 	%r17, %r6;
	@%p5 bra 	$L__BB0_2;
$L__BB0_4:
	mad.lo.s32 	%r15, %r13, 2560, %r1;
	cvta.to.global.u64 	%rd2, %rd1;
	mul.wide.s32 	%rd3, %r15, 4;
	add.s64 	%rd4, %rd2, %rd3;
	st.global.u32 	[%rd4], %r17;
$L__BB0_5:
	ret;

}


// ===== COMPILED SASS (sm_100) =====

	.target	sm_100

	.elftype	@"ET_EXEC"


//--------------------- .note.nv.tkinfo           --------------------------
	.section	.note.nv.tkinfo,"",@"SHT_NOTE"
	.sectionflags	@"SHF_NOTE_NV_TKINFO"
	.tkinfo
        /*0018*/ 	.word	0x00000002
        /*0030*/ 	.string	""
        /*0030*/ 	.string	"ptxas"
        /*0030*/ 	.string	"Cuda compilation tools, release 13.0, V13.0.88"
        /*0030*/ 	.string	"Build cuda_13.0.r13.0/compiler.36424714_0"
        /*0030*/ 	.string	"-arch sm_100 -m 64 "



//--------------------- .note.nv.cuinfo           --------------------------
	.section	.note.nv.cuinfo,"",@"SHT_NOTE"
	.sectionflags	@"SHF_NOTE_NV_CUINFO"
        /*0018*/ 	.short	0x0002
        /*001a*/ 	.short	0x0064
        /*001c*/ 	.short	0x0082
	.zero		2


//--------------------- .nv.info                  --------------------------
	.section	.nv.info,"",@"SHT_CUDA_INFO"
	.align	4


	//----- nvinfo : EIATTR_REGCOUNT
	.align		4
        /*0000*/ 	.byte	0x04, 0x2f
        /*0002*/ 	.short	(.L_1 - .L_0)
	.align		4
.L_0:
        /*0004*/ 	.word	index@(_Z14cuda_calculatePidddi)
        /*0008*/ 	.word	0x00000010


	//----- nvinfo : EIATTR_FRAME_SIZE
	.align		4
.L_1:
        /*000c*/ 	.byte	0x04, 0x11
        /*000e*/ 	.short	(.L_3 - .L_2)
	.align		4
.L_2:
        /*0010*/ 	.word	index@(_Z14cuda_calculatePidddi)
        /*0014*/ 	.word	0x00000000


	//----- nvinfo : EIATTR_MIN_STACK_SIZE
	.align		4
.L_3:
        /*0018*/ 	.byte	0x04, 0x12
        /*001a*/ 	.short	(.L_5 - .L_4)
	.align		4
.L_4:
        /*001c*/ 	.word	index@(_Z14cuda_calculatePidddi)
        /*0020*/ 	.word	0x00000000
.L_5:


//--------------------- .nv.compat                --------------------------
	.section	.nv.compat,"",@"SHT_CUDA_COMPAT_INFO"
	.align	4
        /*0000*/ 	.byte	0x02, 0x09, 0x00, 0x00, 0x02, 0x02, 0x01, 0x00, 0x02, 0x05, 0x05, 0x00, 0x03, 0x07, 0x01, 0x01
        /*0010*/ 	.byte	0x02, 0x03, 0x00, 0x00, 0x02, 0x06, 0x01, 0x00, 0x04, 0x0b, 0x08, 0x00, 0x01, 0x00, 0x00, 0x00
        /*0020*/ 	.byte	0x00, 0x00, 0x00, 0x00


//--------------------- .nv.info._Z14cuda_calculatePidddi --------------------------
	.section	.nv.info._Z14cuda_calculatePidddi,"",@"SHT_CUDA_INFO"
	.sectionflags	@""
	.align	4


	//----- nvinfo : EIATTR_CUDA_API_VERSION
	.align		4
        /*0000*/ 	.byte	0x04, 0x37
        /*0002*/ 	.short	(.L_7 - .L_6)
.L_6:
        /*0004*/ 	.word	0x00000082


	//----- nvinfo : EIATTR_KPARAM_INFO
	.align		4
.L_7:
        /*0008*/ 	.byte	0x04, 0x17
        /*000a*/ 	.short	(.L_9 - .L_8)
.L_8:
        /*000c*/ 	.word	0x00000000
        /*0010*/ 	.short	0x0004
        /*0012*/ 	.short	0x0020
        /*0014*/ 	.byte	0x00, 0xf0, 0x11, 0x00


	//----- nvinfo : EIATTR_KPARAM_INFO
	.align		4
.L_9:
        /*0018*/ 	.byte	0x04, 0x17
        /*001a*/ 	.short	(.L_11 - .L_10)
.L_10:
        /*001c*/ 	.word	0x00000000
        /*0020*/ 	.short	0x0003
        /*0022*/ 	.short	0x0018
        /*0024*/ 	.byte	0x00, 0xf0, 0x21, 0x00


	//----- nvinfo : EIATTR_KPARAM_INFO
	.align		4
.L_11:
        /*0028*/ 	.byte	0x04, 0x17
        /*002a*/ 	.short	(.L_13 - .L_12)
.L_12:
        /*002c*/ 	.word	0x00000000
        /*0030*/ 	.short	0x0002
        /*0032*/ 	.short	0x0010
        /*0034*/ 	.byte	0x00, 0xf0, 0x21, 0x00


	//----- nvinfo : EIATTR_KPARAM_INFO
	.align		4
.L_13:
        /*0038*/ 	.byte	0x04, 0x17
        /*003a*/ 	.short	(.L_15 - .L_14)
.L_14:
        /*003c*/ 	.word	0x00000000
        /*0040*/ 	.short	0x0001
        /*0042*/ 	.short	0x0008
        /*0044*/ 	.byte	0x00, 0xf0, 0x21, 0x00


	//----- nvinfo : EIATTR_KPARAM_INFO
	.align		4
.L_15:
        /*0048*/ 	.byte	0x04, 0x17
        /*004a*/ 	.short	(.L_17 - .L_16)
.L_16:
        /*004c*/ 	.word	0x00000000
        /*0050*/ 	.short	0x0000
        /*0052*/ 	.short	0x0000
        /*0054*/ 	.byte	0x00, 0xf5, 0x21, 0x00


	//----- nvinfo : EIATTR_SPARSE_MMA_MASK
	.align		4
.L_17:
        /*0058*/ 	.byte	0x03, 0x50
        /*005a*/ 	.short	0x0000


	//----- nvinfo : EIATTR_MAXREG_COUNT
	.align		4
        /*005c*/ 	.byte	0x03, 0x1b
        /*005e*/ 	.short	0x00ff


	//----- nvinfo : EIATTR_MERCURY_ISA_VERSION
	.align		4
        /*0060*/ 	.byte	0x03, 0x5f
        /*0062*/ 	.short	0x0101


	//----- nvinfo : EIATTR_VRC_CTA_INIT_COUNT
	.align		4
        /*0064*/ 	.byte	0x02, 0x4a
	.zero		1
	.zero		1


	//----- nvinfo : EIATTR_EXIT_INSTR_OFFSETS
	.align		4
        /*0068*/ 	.byte	0x04, 0x1c
        /*006a*/ 	.short	(.L_19 - .L_18)


	//   ....[0]....
.L_18:
        /*006c*/ 	.word	0x000000b0


	//   ....[1]....
        /*0070*/ 	.word	0x00000320


	//----- nvinfo : EIATTR_CRS_STACK_SIZE
	.align		4
.L_19:
        /*0074*/ 	.byte	0x04, 0x1e
        /*0076*/ 	.short	(.L_21 - .L_20)
.L_20:
        /*0078*/ 	.word	0x00000000


	//----- nvinfo : EIATTR_CBANK_PARAM_SIZE
	.align		4
.L_21:
        /*007c*/ 	.byte	0x03, 0x19
        /*007e*/ 	.short	0x0024


	//----- nvinfo : EIATTR_PARAM_CBANK
	.align		4
        /*0080*/ 	.byte	0x04, 0x0a
        /*0082*/ 	.short	(.L_23 - .L_22)
	.align		4
.L_22:
        /*0084*/ 	.word	index@(.nv.constant0._Z14cuda_calculatePidddi)
        /*0088*/ 	.short	0x0380
        /*008a*/ 	.short	0x0024


	//----- nvinfo : EIATTR_SW_WAR
	.align		4
.L_23:
        /*008c*/ 	.byte	0x04, 0x36
        /*008e*/ 	.short	(.L_25 - .L_24)
.L_24:
        /*0090*/ 	.word	0x00000008
.L_25:


//--------------------- .nv.callgraph             --------------------------
	.section	.nv.callgraph,"",@"SHT_CUDA_CALLGRAPH"
	.align	4
	.sectionentsize	8
	.align		4
        /*0000*/ 	.word	0x00000000
	.align		4
        /*0004*/ 	.word	0xffffffff
	.align		4
        /*0008*/ 	.word	0x00000000
	.align		4
        /*000c*/ 	.word	0xfffffffe
	.align		4
        /*0010*/ 	.word	0x00000000
	.align		4
        /*0014*/ 	.word	0xfffffffd
	.align		4
        /*0018*/ 	.word	0x00000000
	.align		4
        /*001c*/ 	.word	0xfffffffc


//--------------------- .text._Z14cuda_calculatePidddi --------------------------
	.section	.text._Z14cuda_calculatePidddi,"ax",@progbits
	.align	128
        .global         _Z14cuda_calculatePidddi
        .type           _Z14cuda_calculatePidddi,@function
        .size           _Z14cuda_calculatePidddi,(.L_x_4 - _Z14cuda_calculatePidddi)
        .other          _Z14cuda_calculatePidddi,@"STO_CUDA_ENTRY STV_DEFAULT"
_Z14cuda_calculatePidddi:
.text._Z14cuda_calculatePidddi:
[----:B------:R-:W-:Y:S01]  /*0000*/  LDC R1, c[0x0][0x37c] ;  /* 0x0000df00ff017b82 */ /* 0x000fe20000000800 */
[----:B------:R-:W0:Y:S07]  /*0010*/  S2R R2, SR_TID.Y ;  /* 0x0000000000027919 */ /* 0x000e2e0000002200 */
[----:B------:R-:W1:Y:S01]  /*0020*/  LDC R0, c[0x0][0x360] ;  /* 0x0000d800ff007b82 */ /* 0x000e620000000800 */
[----:B------:R-:W1:Y:S07]  /*0030*/  S2R R5, SR_TID.X ;  /* 0x0000000000057919 */ /* 0x000e6e0000002100 */
[----:B------:R-:W0:Y:S08]  /*0040*/  S2UR UR5, SR_CTAID.Y ;  /* 0x00000000000579c3 */ /* 0x000e300000002600 */
[----:B------:R-:W0:Y:S08]  /*0050*/  LDC R3, c[0x0][0x364] ;  /* 0x0000d900ff037b82 */ /* 0x000e300000000800 */
[----:B------:R-:W1:Y:S01]  /*0060*/  S2UR UR4, SR_CTAID.X ;  /* 0x00000000000479c3 */ /* 0x000e620000002500 */
[----:B0-----:R-:W-:-:S05]  /*0070*/  IMAD R3, R3, UR5, R2 ;  /* 0x0000000503037c24 */ /* 0x001fca000f8e0202 */
[----:B------:R-:W-:Y:S01]  /*0080*/  ISETP.GT.U32.AND P0, PT, R3, 0x800, PT ;  /* 0x000008000300780c */ /* 0x000fe20003f04070 */
[----:B-1----:R-:W-:-:S05]  /*0090*/  IMAD R0, R0, UR4, R5 ;  /* 0x0000000400007c24 */ /* 0x002fca000f8e0205 */
[----:B------:R-:W-:-:S13]  /*00a0*/  ISETP.GT.OR P0, PT, R0, 0xa00, P0 ;  /* 0x00000a000000780c */ /* 0x000fda0000704670 */
[----:B------:R-:W-:Y:S05]  /*00b0*/  @P0 EXIT ;  /* 0x000000000000094d */ /* 0x000fea0003800000 */
[----:B------:R-:W0:Y:S01]  /*00c0*/  LDC.64 R10, c[0x0][0x398] ;  /* 0x0000e600ff0a7b82 */ /* 0x000e220000000a00 */
[----:B------:R-:W0:Y:S01]  /*00d0*/  I2F.F64.U32 R6, R3 ;  /* 0x0000000300067312 */ /* 0x000e220000201800 */
[----:B------:R-:W1:Y:S01]  /*00e0*/  LDCU.64 UR4, c[0x0][0x388] ;  /* 0x00007100ff0477ac */ /* 0x000e620008000a00 */
[----:B------:R-:W-:Y:S01]  /*00f0*/  BSSY.RECONVERGENT B0, `(.L_x_0) ;  /* 0x000001e000007945 */ /* 0x000fe20003800200 */
[----:B------:R-:W2:Y:S04]  /*0100*/  LDCU UR7, c[0x0][0x3a0] ;  /* 0x00007400ff0777ac */ /* 0x000ea80008000800 */
[----:B------:R-:W0:Y:S01]  /*0110*/  LDC.64 R8, c[0x0][0x390] ;  /* 0x0000e400ff087b82 */ /* 0x000e220000000a00 */
[----:B------:R-:W1:Y:S01]  /*0120*/  I2F.F64 R4, R0 ;  /* 0x0000000000047312 */ /* 0x000e620000201c00 */
[----:B------:R-:W3:Y:S01]  /*0130*/  LDCU UR6, c[0x0][0x3a0] ;  /* 0x00007400ff0677ac */ /* 0x000ee20008000800 */
[----:B0-----:R-:W-:-:S02]  /*0140*/  DFMA R8, -R6, R10, R8 ;  /* 0x0000000a0608722b */ /* 0x001fc40000000108 */
[----:B-1----:R-:W-:Y:S01]  /*0150*/  DFMA R6, R4, R10, UR4 ;  /* 0x0000000404067e2b */ /* 0x002fe2000800000a */
[----:B------:R-:W0:Y:S01]  /*0160*/  LDCU.64 UR4, c[0x0][0x358] ;  /* 0x00006b00ff0477ac */ /* 0x000e220008000a00 */
[----:B------:R-:W-:-:S04]  /*0170*/  HFMA2 R10, -RZ, RZ, 0, 0 ;  /* 0x00000000ff0a7431 */ /* 0x000fc800000001ff */
[----:B------:R-:W1:Y:S08]  /*0180*/  F2F.F32.F64 R2, R6 ;  /* 0x0000000600027310 */ /* 0x000e700000301000 */
[----:B------:R-:W4:Y:S01]  /*0190*/  F2F.F32.F64 R8, R8 ;  /* 0x0000000800087310 */ /* 0x000f220000301000 */
[----:B-1----:R-:W-:-:S07]  /*01a0*/  MOV R11, R2 ;  /* 0x00000002000b7202 */ /* 0x002fce0000000f00 */
[----:B0-234-:R1:W4:Y:S02]  /*01b0*/  F2F.F64.F32 R4, R8 ;  /* 0x0000000800047310 */ /* 0x01d3240000201800 */
.L_x_2:
[----:B------:R-:W-:Y:S01]  /*01c0*/  FMUL R12, R11, R11 ;  /* 0x0000000b0b0c7220 */ /* 0x000fe20000400000 */
[----:B--2---:R-:W-:-:S04]  /*01d0*/  FMUL R13, R8, R8 ;  /* 0x00000008080d7220 */ /* 0x004fc80000400000 */
[----:B0-----:R-:W-:-:S05]  /*01e0*/  FADD R6, R12, R13 ;  /* 0x0000000d0c067221 */ /* 0x001fca0000000000 */
[----:B------:R-:W-:-:S13]  /*01f0*/  FSETP.GEU.AND P0, PT, R6, 4, PT ;  /* 0x408000000600780b */ /* 0x000fda0003f0e000 */
[----:B------:R-:W-:Y:S05]  /*0200*/  @P0 BRA `(.L_x_1) ;  /* 0x0000000000300947 */ /* 0x000fea0003800000 */
[----:B------:R-:W0:Y:S01]  /*0210*/  F2F.F64.F32 R6, R11 ;  /* 0x0000000b00067310 */ /* 0x000e220000201800 */
[----:B------:R-:W-:-:S04]  /*0220*/  IADD3 R10, PT, PT, R10, 0x1, RZ ;  /* 0x000000010a0a7810 */ /* 0x000fc80007ffe0ff */
[----:B------:R-:W-:-:S03]  /*0230*/  ISETP.NE.AND P0, PT, R10, UR6, PT ;  /* 0x000000060a007c0c */ /* 0x000fc6000bf05270 */
[----:B-1----:R-:W4:Y:S01]  /*0240*/  F2F.F64.F32 R8, R8 ;  /* 0x0000000800087310 */ /* 0x002f220000201800 */
[----:B0-----:R-:W-:-:S08]  /*0250*/  DADD R6, R6, R6 ;  /* 0x0000000006067229 */ /* 0x001fd00000000006 */
[----:B----4-:R-:W-:Y:S01]  /*0260*/  DFMA R6, R6, R8, R4 ;  /* 0x000000080606722b */ /* 0x010fe20000000004 */
[----:B------:R-:W-:-:S05]  /*0270*/  FADD R9, R12, -R13 ;  /* 0x8000000d0c097221 */ /* 0x000fca0000000000 */
[----:B------:R0:W2:Y:S01]  /*0280*/  F2F.F32.F64 R8, R6 ;  /* 0x0000000600087310 */ /* 0x0000a20000301000 */
[----:B------:R-:W-:-:S05]  /*0290*/  FADD R9, R2, R9 ;  /* 0x0000000902097221 */ /* 0x000fca0000000000 */
[----:B------:R-:W-:Y:S01]  /*02a0*/  MOV R11, R9 ;  /* 0x00000009000b7202 */ /* 0x000fe20000000f00 */
[----:B------:R-:W-:Y:S06]  /*02b0*/  @P0 BRA `(.L_x_2) ;  /* 0xfffffffc00c00947 */ /* 0x000fec000383ffff */
[----:B------:R-:W-:-:S07]  /*02c0*/  MOV R10, UR7 ;  /* 0x00000007000a7c02 */ /* 0x000fce0008000f00 */
.L_x_1:
[----:B------:R-:W-:Y:S05]  /*02d0*/  BSYNC.RECONVERGENT B0 ;  /* 0x0000000000007941 */ /* 0x000fea0003800200 */
.L_x_0:
[----:B----4-:R-:W3:Y:S01]  /*02e0*/  LDC.64 R4, c[0x0][0x380] ;  /* 0x0000e000ff047b82 */ /* 0x010ee20000000a00 */
[----:B------:R-:W-:-:S04]  /*02f0*/  IMAD R3, R3, 0xa00, R0 ;  /* 0x00000a0003037824 */ /* 0x000fc800078e0200 */
[----:B---3--:R-:W-:-:S05]  /*0300*/  IMAD.WIDE R2, R3, 0x4, R4 ;  /* 0x0000000403027825 */ /* 0x008fca00078e0204 */
[----:B------:R-:W-:Y:S01]  /*0310*/  STG.E desc[UR4][R2.64], R10 ;  /* 0x0000000a02007986 */ /* 0x000fe2000c101904 */
[----:B------:R-:W-:Y:S05]  /*0320*/  EXIT ;  /* 0x000000000000794d */ /* 0x000fea0003800000 */
.L_x_3:
[----:B------:R-:W-:-:S00]  /*0330*/  BRA `(.L_x_3) ;  /* 0xfffffffc00fc7947 */ /* 0x000fc0000383ffff */
[----:B------:R-:W-:-:S00]  /*0340*/  NOP ;  /* 0x0000000000007918 */ /* 0x000fc00000000000 */
        /* <DEDUP_REMOVED lines=11> */
.L_x_4:


//--------------------- .nv.shared.reserved.0     --------------------------
	.section	.nv.shared.reserved.0,"aw",@nobits
	.weak		__nv_reservedSMEM_offset_0_alias
	.size		__nv_reservedSMEM_offset_0_alias, 0, 64
	.other		__nv_reservedSMEM_offset_0_alias,@"STO_CUDA_RESERVED_SHARED STV_DEFAULT"
__nv_reservedSMEM_offset_0_alias:
	.zero		0
	.zero		64


//--------------------- .nv.constant0._Z14cuda_calculatePidddi --------------------------
	.section	.nv.constant0._Z14cuda_calculatePidddi,"a",@progbits
	.sectionflags	@""
	.align	4
.nv.constant0._Z14cuda_calculatePidddi:
	.zero		932


//--------------------- SYMBOLS --------------------------

	.type		.nv.reservedSmem.offset0,@object
	.size		.nv.reservedSmem.offset0,0x4
